	.headerflags	@"EF_CUDA_TEXMODE_UNIFIED EF_CUDA_64BIT_ADDRESS EF_CUDA_ACCELERATORS EF_CUDA_SM90 EF_CUDA_VIRTUAL_SM(EF_CUDA_SM90)"
	.elftype	@"ET_EXEC"


//--------------------- .nv.info                  --------------------------
	.section	.nv.info,"",@"SHT_CUDA_INFO"
	.align	4


	//----- nvinfo : EIATTR_REGCOUNT
	.align		4
        /*0000*/ 	.byte	0x04, 0x2f
        /*0002*/ 	.short	(.L_3 - .L_2)
	.align		4
.L_2:
        /*0004*/ 	.word	index@(triton_poi_fused__native_batch_norm_legit_no_training_add_div_hardtanh_mul_30)
        /*0008*/ 	.word	0x00000012


	//----- nvinfo : EIATTR_MIN_STACK_SIZE
	.align		4
.L_3:
        /*000c*/ 	.byte	0x04, 0x12
        /*000e*/ 	.short	(.L_5 - .L_4)
	.align		4
.L_4:
        /*0010*/ 	.word	index@(triton_poi_fused__native_batch_norm_legit_no_training_add_div_hardtanh_mul_30)
        /*0014*/ 	.word	0x00000000


	//----- nvinfo : EIATTR_FRAME_SIZE
	.align		4
.L_5:
        /*0018*/ 	.byte	0x04, 0x11
        /*001a*/ 	.short	(.L_7 - .L_6)
	.align		4
.L_6:
        /*001c*/ 	.word	index@(triton_poi_fused__native_batch_norm_legit_no_training_add_div_hardtanh_mul_30)
        /*0020*/ 	.word	0x00000000


	//----- nvinfo : EIATTR_MIN_STACK_SIZE
	.align		4
.L_7:
        /*0024*/ 	.byte	0x04, 0x12
        /*0026*/ 	.short	(.L_9 - .L_8)
	.align		4
.L_8:
        /*0028*/ 	.word	index@(triton_poi_fused__native_batch_norm_legit_no_training_add_div_hardtanh_mul_30)
        /*002c*/ 	.word	0x00000000
.L_9:


//--------------------- .nv.info.triton_poi_fused__native_batch_norm_legit_no_training_add_div_hardtanh_mul_30 --------------------------
	.section	.nv.info.triton_poi_fused__native_batch_norm_legit_no_training_add_div_hardtanh_mul_30,"",@"SHT_CUDA_INFO"
	.sectionflags	@""
	.align	4


	//----- nvinfo : EIATTR_CUDA_API_VERSION
	.align		4
        /*0000*/ 	.byte	0x04, 0x37
        /*0002*/ 	.short	(.L_11 - .L_10)
.L_10:
        /*0004*/ 	.word	0x0000007c


	//----- nvinfo : EIATTR_KPARAM_INFO
	.align		4
.L_11:
        /*0008*/ 	.byte	0x04, 0x17
        /*000a*/ 	.short	(.L_13 - .L_12)
.L_12:
        /*000c*/ 	.word	0x00000000
        /*0010*/ 	.short	0x0006
        /*0012*/ 	.short	0x0030
        /*0014*/ 	.byte	0x00, 0xf0, 0x11, 0x00


	//----- nvinfo : EIATTR_KPARAM_INFO
	.align		4
.L_13:
        /*0018*/ 	.byte	0x04, 0x17
        /*001a*/ 	.short	(.L_15 - .L_14)
.L_14:
        /*001c*/ 	.word	0x00000000
        /*0020*/ 	.short	0x0005
        /*0022*/ 	.short	0x0028
        /*0024*/ 	.byte	0x00, 0xf4, 0x21, 0x00


	//----- nvinfo : EIATTR_KPARAM_INFO
	.align		4
.L_15:
        /*0028*/ 	.byte	0x04, 0x17
        /*002a*/ 	.short	(.L_17 - .L_16)
.L_16:
        /*002c*/ 	.word	0x00000000
        /*0030*/ 	.short	0x0004
        /*0032*/ 	.short	0x0020
        /*0034*/ 	.byte	0x00, 0xf4, 0x21, 0x00


	//----- nvinfo : EIATTR_KPARAM_INFO
	.align		4
.L_17:
        /*0038*/ 	.byte	0x04, 0x17
        /*003a*/ 	.short	(.L_19 - .L_18)
.L_18:
        /*003c*/ 	.word	0x00000000
        /*0040*/ 	.short	0x0003
        /*0042*/ 	.short	0x0018
        /*0044*/ 	.byte	0x00, 0xf4, 0x21, 0x00


	//----- nvinfo : EIATTR_KPARAM_INFO
	.align		4
.L_19:
        /*0048*/ 	.byte	0x04, 0x17
        /*004a*/ 	.short	(.L_21 - .L_20)
.L_20:
        /*004c*/ 	.word	0x00000000
        /*0050*/ 	.short	0x0002
        /*0052*/ 	.short	0x0010
        /*0054*/ 	.byte	0x00, 0xf4, 0x21, 0x00


	//----- nvinfo : EIATTR_KPARAM_INFO
	.align		4
.L_21:
        /*0058*/ 	.byte	0x04, 0x17
        /*005a*/ 	.short	(.L_23 - .L_22)
.L_22:
        /*005c*/ 	.word	0x00000000
        /*0060*/ 	.short	0x0001
        /*0062*/ 	.short	0x0008
        /*0064*/ 	.byte	0x00, 0xf4, 0x21, 0x00


	//----- nvinfo : EIATTR_KPARAM_INFO
	.align		4
.L_23:
        /*0068*/ 	.byte	0x04, 0x17
        /*006a*/ 	.short	(.L_25 - .L_24)
.L_24:
        /*006c*/ 	.word	0x00000000
        /*0070*/ 	.short	0x0000
        /*0072*/ 	.short	0x0000
        /*0074*/ 	.byte	0x00, 0xf4, 0x21, 0x00


	//----- nvinfo : EIATTR_SPARSE_MMA_MASK
	.align		4
.L_25:
        /*0078*/ 	.byte	0x03, 0x50
        /*007a*/ 	.short	0x0000


	//----- nvinfo : EIATTR_MAXREG_COUNT
	.align		4
        /*007c*/ 	.byte	0x03, 0x1b
        /*007e*/ 	.short	0x00ff


	//----- nvinfo : EIATTR_EXIT_INSTR_OFFSETS
	.align		4
        /*0080*/ 	.byte	0x04, 0x1c
        /*0082*/ 	.short	(.L_27 - .L_26)


	//   ....[0]....
.L_26:
        /*0084*/ 	.word	0x00000340


	//   ....[1]....
        /*0088*/ 	.word	0x00000370


	//----- nvinfo : EIATTR_REQNTID
	.align		4
.L_27:
        /*008c*/ 	.byte	0x04, 0x10
        /*008e*/ 	.short	(.L_29 - .L_28)
.L_28:
        /*0090*/ 	.word	0x00000080
        /*0094*/ 	.word	0x00000001
        /*0098*/ 	.word	0x00000001


	//----- nvinfo : EIATTR_CBANK_PARAM_SIZE
	.align		4
.L_29:
        /*009c*/ 	.byte	0x03, 0x19
        /*009e*/ 	.short	0x0034


	//----- nvinfo : EIATTR_PARAM_CBANK
	.align		4
        /*00a0*/ 	.byte	0x04, 0x0a
        /*00a2*/ 	.short	(.L_31 - .L_30)
	.align		4
.L_30:
        /*00a4*/ 	.word	index@(.nv.constant0.triton_poi_fused__native_batch_norm_legit_no_training_add_div_hardtanh_mul_30)
        /*00a8*/ 	.short	0x0210
        /*00aa*/ 	.short	0x0034


	//----- nvinfo : EIATTR_SW_WAR
	.align		4
.L_31:
        /*00ac*/ 	.byte	0x04, 0x36
        /*00ae*/ 	.short	(.L_33 - .L_32)
.L_32:
        /*00b0*/ 	.word	0x00000008
.L_33:


//--------------------- .nv.callgraph             --------------------------
	.section	.nv.callgraph,"",@"SHT_CUDA_CALLGRAPH"
	.align	4
	.sectionentsize	8
	.align		4
        /*0000*/ 	.word	0x00000000
	.align		4
        /*0004*/ 	.word	0xffffffff
	.align		4
        /*0008*/ 	.word	0x00000000
	.align		4
        /*000c*/ 	.word	0xfffffffe
	.align		4
        /*0010*/ 	.word	0x00000000
	.align		4
        /*0014*/ 	.word	0xfffffffd
	.align		4
        /*0018*/ 	.word	0x00000000
	.align		4
        /*001c*/ 	.word	0xfffffffc


//--------------------- .nv.constant4             --------------------------
	.section	.nv.constant4,"a",@progbits
	.align	8
	.align		8
.nv.constant4:
        /*0000*/ 	.dword	_$_str
	.align		8
        /*0008*/ 	.dword	_$_str_$_2


//--------------------- .text.triton_poi_fused__native_batch_norm_legit_no_training_add_div_hardtanh_mul_30 --------------------------
	.section	.text.triton_poi_fused__native_batch_norm_legit_no_training_add_div_hardtanh_mul_30,"ax",@progbits
	.align	128
        .global         triton_poi_fused__native_batch_norm_legit_no_training_add_div_hardtanh_mul_30
        .type           triton_poi_fused__native_batch_norm_legit_no_training_add_div_hardtanh_mul_30,@function
        .size           triton_poi_fused__native_batch_norm_legit_no_training_add_div_hardtanh_mul_30,(.L_x_1 - triton_poi_fused__native_batch_norm_legit_no_training_add_div_hardtanh_mul_30)
        .other          triton_poi_fused__native_batch_norm_legit_no_training_add_div_hardtanh_mul_30,@"STO_CUDA_ENTRY STV_DEFAULT"
triton_poi_fused__native_batch_norm_legit_no_training_add_div_hardtanh_mul_30:
.text.triton_poi_fused__native_batch_norm_legit_no_training_add_div_hardtanh_mul_30:
[----:B------:R-:W0:Y:S01]  /*0000*/  LDC R1, c[0x0][0x28] ;  /* 0x00000a00ff017b82 */ /* 0x000e220000000800 */
[----:B------:R-:W1:Y:S07]  /*0010*/  S2R R0, SR_TID.X ;  /* 0x0000000000007919 */ /* 0x000e6e0000002100 */
[----:B------:R-:W2:Y:S01]  /*0020*/  LDC.64 R6, c[0x0][0x228] ;  /* 0x00008a00ff067b82 */ /* 0x000ea20000000a00 */
[----:B------:R-:W-:Y:S01]  /*0030*/  CS2R R14, SRZ ;  /* 0x00000000000e7805 */ /* 0x000fe2000001ff00 */
[----:B------:R-:W-:Y:S01]  /*0040*/  ULDC.64 UR4, c[0x0][0x208] ;  /* 0x0000820000047ab9 */ /* 0x000fe20000000a00 */
[----:B------:R-:W3:Y:S05]  /*0050*/  S2R R3, SR_CTAID.X ;  /* 0x0000000000037919 */ /* 0x000eea0000002500 */
[----:B------:R-:W4:Y:S08]  /*0060*/  LDC.64 R4, c[0x0][0x220] ;  /* 0x00008800ff047b82 */ /* 0x000f300000000a00 */
[----:B------:R-:W5:Y:S08]  /*0070*/  LDC.64 R8, c[0x0][0x230] ;  /* 0x00008c00ff087b82 */ /* 0x000f700000000a00 */
[----:B------:R-:W5:Y:S01]  /*0080*/  LDC.64 R10, c[0x0][0x238] ;  /* 0x00008e00ff0a7b82 */ /* 0x000f620000000a00 */
[----:B-1----:R-:W-:-:S04]  /*0090*/  LOP3.LUT R0, R0, 0x7f, RZ, 0xc0, !PT ;  /* 0x0000007f00007812 */ /* 0x002fc800078ec0ff */
[----:B---3--:R-:W-:-:S04]  /*00a0*/  LEA R0, R3, R0, 0x7 ;  /* 0x0000000003007211 */ /* 0x008fc800078e38ff */
[C---:B------:R-:W-:Y:S01]  /*00b0*/  ISETP.GE.AND P0, PT, R0.reuse, 0x1800, PT ;  /* 0x000018000000780c */ /* 0x040fe20003f06270 */
[----:B------:R-:W-:-:S05]  /*00c0*/  IMAD.HI R2, R0, 0x2aaaaaab, RZ ;  /* 0x2aaaaaab00027827 */ /* 0x000fca00078e02ff */
[----:B------:R-:W-:-:S04]  /*00d0*/  SHF.R.U32.HI R3, RZ, 0x1f, R2 ;  /* 0x0000001fff037819 */ /* 0x000fc80000011602 */
[----:B------:R-:W-:-:S05]  /*00e0*/  LEA.HI R3, R2, R3, RZ, 0x1c ;  /* 0x0000000302037211 */ /* 0x000fca00078fe0ff */
[----:B------:R-:W-:Y:S02]  /*00f0*/  IMAD R13, R3, -0x60, R0 ;  /* 0xffffffa0030d7824 */ /* 0x000fe400078e0200 */
[----:B------:R-:W1:Y:S02]  /*0100*/  LDC.64 R2, c[0x0][0x218] ;  /* 0x00008600ff027b82 */ /* 0x000e640000000a00 */
[----:B--2---:R-:W-:-:S05]  /*0110*/  IMAD.WIDE R6, R13, 0x4, R6 ;  /* 0x000000040d067825 */ /* 0x004fca00078e0206 */
[----:B------:R5:W2:Y:S01]  /*0120*/  @!P0 LDG.E.EL R14, desc[UR4][R6.64] ;  /* 0x00000004060e8981 */ /* 0x000aa2000c2e1900 */
[----:B------:R-:W-:Y:S01]  /*0130*/  HFMA2.MMA R12, -RZ, RZ, 0, 0 ;  /* 0x00000000ff0c7435 */ /* 0x000fe200000001ff */
[----:B----4-:R-:W-:-:S05]  /*0140*/  IMAD.WIDE R4, R13, 0x4, R4 ;  /* 0x000000040d047825 */ /* 0x010fca00078e0204 */
[----:B------:R-:W3:Y:S01]  /*0150*/  @!P0 LDG.E.EL R15, desc[UR4][R4.64] ;  /* 0x00000004040f8981 */ /* 0x000ee2000c2e1900 */
[----:B-----5:R-:W-:-:S04]  /*0160*/  IMAD.WIDE R6, R13, 0x4, R8 ;  /* 0x000000040d067825 */ /* 0x020fc800078e0208 */
[----:B-1----:R-:W-:-:S04]  /*0170*/  IMAD.WIDE R2, R0, 0x4, R2 ;  /* 0x0000000400027825 */ /* 0x002fc800078e0202 */
[----:B0-----:R-:W-:Y:S01]  /*0180*/  IMAD.WIDE R8, R13, 0x4, R10 ;  /* 0x000000040d087825 */ /* 0x001fe200078e020a */
[----:B------:R0:W3:Y:S01]  /*0190*/  @!P0 LDG.E R12, desc[UR4][R2.64] ;  /* 0x00000004020c8981 */ /* 0x0000e2000c1e1900 */
[----:B------:R-:W-:-:S06]  /*01a0*/  CS2R R10, SRZ ;  /* 0x00000000000a7805 */ /* 0x000fcc000001ff00 */
[----:B------:R-:W4:Y:S04]  /*01b0*/  @!P0 LDG.E.EL R10, desc[UR4][R6.64] ;  /* 0x00000004060a8981 */ /* 0x000f28000c2e1900 */
[----:B------:R-:W4:Y:S01]  /*01c0*/  @!P0 LDG.E.EL R11, desc[UR4][R8.64] ;  /* 0x00000004080b8981 */ /* 0x000f22000c2e1900 */
[----:B0-----:R-:W-:Y:S01]  /*01d0*/  MOV R2, 0x3e800000 ;  /* 0x3e80000000027802 */ /* 0x001fe20000000f00 */
[----:B--2---:R-:W-:-:S04]  /*01e0*/  FADD R14, R14, 9.9999997473787516356e-06 ;  /* 0x3727c5ac0e0e7421 */ /* 0x004fc80000000000 */
[----:B------:R-:W0:Y:S02]  /*01f0*/  MUFU.SQRT R13, R14 ;  /* 0x0000000e000d7308 */ /* 0x000e240000002000 */
[C---:B0-----:R-:W-:Y:S02]  /*0200*/  FSETP.GT.AND P1, PT, R13.reuse, 8.50705917302346158658e+37, PT ;  /* 0x7e8000000d00780b */ /* 0x041fe40003f24000 */
[----:B------:R-:W-:-:S11]  /*0210*/  FSETP.GEU.AND P2, PT, R13, 1.175494350822287508e-38, PT ;  /* 0x008000000d00780b */ /* 0x000fd60003f4e000 */
[----:B------:R-:W-:-:S04]  /*0220*/  @P1 FMUL R13, R13, 0.25 ;  /* 0x3e8000000d0d1820 */ /* 0x000fc80000400000 */
[----:B------:R-:W-:-:S06]  /*0230*/  @!P2 FMUL R13, R13, 16777216 ;  /* 0x4b8000000d0da820 */ /* 0x000fcc0000400000 */
[----:B------:R-:W0:Y:S01]  /*0240*/  MUFU.RCP R13, R13 ;  /* 0x0000000d000d7308 */ /* 0x000e220000001000 */
[----:B------:R-:W-:Y:S01]  /*0250*/  FSEL R2, R2, 1, P1 ;  /* 0x3f80000002027808 */ /* 0x000fe20000800000 */
[----:B---3--:R-:W-:-:S04]  /*0260*/  FADD R12, -R15, R12 ;  /* 0x0000000c0f0c7221 */ /* 0x008fc80000000100 */
[----:B------:R-:W-:-:S04]  /*0270*/  @!P2 FMUL R2, R2, 16777216 ;  /* 0x4b8000000202a820 */ /* 0x000fc80000400000 */
[----:B0-----:R-:W-:-:S04]  /*0280*/  FMUL R3, R13, R2 ;  /* 0x000000020d037220 */ /* 0x001fc80000400000 */
[----:B------:R-:W-:Y:S02]  /*0290*/  FMUL R12, R12, R3 ;  /* 0x000000030c0c7220 */ /* 0x000fe40000400000 */
[----:B------:R-:W0:Y:S02]  /*02a0*/  LDC.64 R2, c[0x0][0x210] ;  /* 0x00008400ff027b82 */ /* 0x000e240000000a00 */
[----:B----4-:R-:W-:-:S04]  /*02b0*/  FFMA R10, R12, R10, R11 ;  /* 0x0000000a0c0a7223 */ /* 0x010fc8000000000b */
[----:B------:R-:W-:-:S05]  /*02c0*/  FADD R4, R10, 3 ;  /* 0x404000000a047421 */ /* 0x000fca0000000000 */
[----:B------:R-:W-:-:S04]  /*02d0*/  FSETP.GTU.AND P1, PT, R4, RZ, PT ;  /* 0x000000ff0400720b */ /* 0x000fc80003f2c000 */
[----:B------:R-:W-:-:S04]  /*02e0*/  FSEL R5, R4, RZ, P1 ;  /* 0x000000ff04057208 */ /* 0x000fc80000800000 */
[C---:B------:R-:W-:Y:S02]  /*02f0*/  FSETP.GEU.AND P2, PT, R5.reuse, 6, PT ;  /* 0x40c000000500780b */ /* 0x040fe40003f4e000 */
[----:B------:R-:W-:Y:S01]  /*0300*/  FSETP.NAN.AND P1, PT, R5, R5, PT ;  /* 0x000000050500720b */ /* 0x000fe20003f28000 */
[----:B0-----:R-:W-:-:S10]  /*0310*/  IMAD.WIDE R2, R0, 0x4, R2 ;  /* 0x0000000400027825 */ /* 0x001fd400078e0202 */
[----:B------:R-:W-:-:S05]  /*0320*/  @P2 FSEL R5, R5, 6, P1 ;  /* 0x40c0000005052808 */ /* 0x000fca0000800000 */
[----:B------:R-:W-:Y:S01]  /*0330*/  FMUL R5, R10, R5 ;  /* 0x000000050a057220 */ /* 0x000fe20000400000 */
[----:B------:R-:W-:Y:S06]  /*0340*/  @P0 EXIT ;  /* 0x000000000000094d */ /* 0x000fec0003800000 */
[----:B------:R-:W-:-:S05]  /*0350*/  FMUL R5, R5, 0.16666667163372039795 ;  /* 0x3e2aaaab05057820 */ /* 0x000fca0000400000 */
[----:B------:R-:W-:Y:S01]  /*0360*/  STG.E desc[UR4][R2.64], R5 ;  /* 0x0000000502007986 */ /* 0x000fe2000c101904 */
[----:B------:R-:W-:Y:S05]  /*0370*/  EXIT ;  /* 0x000000000000794d */ /* 0x000fea0003800000 */
.L_x_0:
[----:B------:R-:W-:-:S00]  /*0380*/  BRA `(.L_x_0) ;  /* 0xfffffffc00fc7947 */ /* 0x000fc0000383ffff */
[----:B------:R-:W-:-:S00]  /*0390*/  NOP ;  /* 0x0000000000007918 */ /* 0x000fc00000000000 */
        /* <DEDUP_REMOVED lines=14> */
.L_x_1:


//--------------------- .nv.global.init           --------------------------
	.section	.nv.global.init,"aw",@progbits
.nv.global.init:
	.type		_$_str,@object
	.size		_$_str,(_$_str_$_2 - _$_str)
_$_str:
        /*0000*/ 	.byte	0x5f, 0x5f, 0x43, 0x55, 0x44, 0x41, 0x5f, 0x46, 0x54, 0x5a, 0x00
	.type		_$_str_$_2,@object
	.size		_$_str_$_2,(.L_1 - _$_str_$_2)
_$_str_$_2:
        /*000b*/ 	.byte	0x5f, 0x5f, 0x43, 0x55, 0x44, 0x41, 0x5f, 0x50, 0x52, 0x45, 0x43, 0x5f, 0x53, 0x51, 0x52, 0x54
        /*001b*/ 	.byte	0x00
.L_1:


//--------------------- .nv.constant0.triton_poi_fused__native_batch_norm_legit_no_training_add_div_hardtanh_mul_30 --------------------------
	.section	.nv.constant0.triton_poi_fused__native_batch_norm_legit_no_training_add_div_hardtanh_mul_30,"a",@progbits
	.sectionflags	@""
	.align	4
.nv.constant0.triton_poi_fused__native_batch_norm_legit_no_training_add_div_hardtanh_mul_30:
	.zero		580
